//
// Generated by NVIDIA NVVM Compiler
//
// Compiler Build ID: CL-36424714
// Cuda compilation tools, release 13.0, V13.0.88
// Based on NVVM 20.0.0
//

.version 9.0
.target sm_100
.address_size 64

	// .globl	_Z23histogram_global_kernelPjS_jj
// _ZZ23histogram_shared_kernelPjS_jjE12bins_private has been demoted
// _ZZ34histogram_shared_accumulate_kernelPjS_jjE12bins_private has been demoted

.visible .entry _Z23histogram_global_kernelPjS_jj(
	.param .u64 .ptr .align 1 _Z23histogram_global_kernelPjS_jj_param_0,
	.param .u64 .ptr .align 1 _Z23histogram_global_kernelPjS_jj_param_1,
	.param .u32 _Z23histogram_global_kernelPjS_jj_param_2,
	.param .u32 _Z23histogram_global_kernelPjS_jj_param_3
)
{
	.reg .pred 	%p<6>;
	.reg .b32 	%r<14>;
	.reg .b64 	%rd<9>;

	ld.param.u64 	%rd3, [_Z23histogram_global_kernelPjS_jj_param_0];
	ld.param.u64 	%rd4, [_Z23histogram_global_kernelPjS_jj_param_1];
	ld.param.u32 	%r7, [_Z23histogram_global_kernelPjS_jj_param_2];
	ld.param.u32 	%r8, [_Z23histogram_global_kernelPjS_jj_param_3];
	mov.u32 	%r9, %tid.x;
	mov.u32 	%r10, %ctaid.x;
	mov.u32 	%r1, %ntid.x;
	mad.lo.s32 	%r13, %r10, %r1, %r9;
	setp.ge.u32 	%p1, %r13, %r7;
	@%p1 bra 	$L__BB0_5;
	mov.u32 	%r11, %nctaid.x;
	mul.lo.s32 	%r3, %r1, %r11;
	cvta.to.global.u64 	%rd1, %rd3;
	cvta.to.global.u64 	%rd2, %rd4;
$L__BB0_2:
	mul.wide.s32 	%rd5, %r13, 4;
	add.s64 	%rd6, %rd1, %rd5;
	ld.global.u32 	%r5, [%rd6];
	setp.lt.s32 	%p2, %r5, 0;
	setp.ge.u32 	%p3, %r5, %r8;
	or.pred  	%p4, %p2, %p3;
	@%p4 bra 	$L__BB0_4;
	mul.wide.u32 	%rd7, %r5, 4;
	add.s64 	%rd8, %rd2, %rd7;
	atom.global.add.u32 	%r12, [%rd8], 1;
$L__BB0_4:
	add.s32 	%r13, %r13, %r3;
	setp.lt.u32 	%p5, %r13, %r7;
	@%p5 bra 	$L__BB0_2;
$L__BB0_5:
	ret;

}
	// .globl	_Z23histogram_shared_kernelPjS_jj
.visible .entry _Z23histogram_shared_kernelPjS_jj(
	.param .u64 .ptr .align 1 _Z23histogram_shared_kernelPjS_jj_param_0,
	.param .u64 .ptr .align 1 _Z23histogram_shared_kernelPjS_jj_param_1,
	.param .u32 _Z23histogram_shared_kernelPjS_jj_param_2,
	.param .u32 _Z23histogram_shared_kernelPjS_jj_param_3
)
{
	.reg .pred 	%p<6>;
	.reg .b32 	%r<30>;
	.reg .b64 	%rd<9>;
	// demoted variable
	.shared .align 4 .b8 _ZZ23histogram_shared_kernelPjS_jjE12bins_private[16384];
	ld.param.u64 	%rd3, [_Z23histogram_shared_kernelPjS_jj_param_0];
	ld.param.u64 	%rd4, [_Z23histogram_shared_kernelPjS_jj_param_1];
	ld.param.u32 	%r11, [_Z23histogram_shared_kernelPjS_jj_param_2];
	ld.param.u32 	%r12, [_Z23histogram_shared_kernelPjS_jj_param_3];
	mov.u32 	%r1, %tid.x;
	mov.u32 	%r13, %ctaid.x;
	mov.u32 	%r2, %ntid.x;
	mad.lo.s32 	%r28, %r13, %r2, %r1;
	shl.b32 	%r14, %r1, 2;
	mov.u32 	%r15, _ZZ23histogram_shared_kernelPjS_jjE12bins_private;
	add.s32 	%r4, %r15, %r14;
	mov.b32 	%r16, 0;
	st.shared.u32 	[%r4], %r16;
	bar.sync 	0;
	setp.ge.u32 	%p1, %r28, %r11;
	@%p1 bra 	$L__BB1_5;
	mov.u32 	%r17, %nctaid.x;
	mul.lo.s32 	%r5, %r2, %r17;
	cvta.to.global.u64 	%rd1, %rd3;
$L__BB1_2:
	mul.wide.s32 	%rd5, %r28, 4;
	add.s64 	%rd6, %rd1, %rd5;
	ld.global.u32 	%r7, [%rd6];
	setp.gt.u32 	%p2, %r7, 4095;
	@%p2 bra 	$L__BB1_4;
	shl.b32 	%r18, %r7, 2;
	add.s32 	%r20, %r15, %r18;
	atom.shared.add.u32 	%r21, [%r20], 1;
$L__BB1_4:
	add.s32 	%r28, %r28, %r5;
	setp.lt.u32 	%p3, %r28, %r11;
	@%p3 bra 	$L__BB1_2;
$L__BB1_5:
	bar.sync 	0;
	setp.eq.s32 	%p4, %r12, 0;
	@%p4 bra 	$L__BB1_8;
	cvta.to.global.u64 	%rd2, %rd4;
	mov.b32 	%r29, 0;
$L__BB1_7:
	add.s32 	%r23, %r29, %r1;
	mul.wide.u32 	%rd7, %r23, 4;
	add.s64 	%rd8, %rd2, %rd7;
	shl.b32 	%r24, %r29, 2;
	add.s32 	%r25, %r4, %r24;
	ld.shared.u32 	%r26, [%r25];
	atom.global.add.u32 	%r27, [%rd8], %r26;
	add.s32 	%r29, %r29, %r2;
	setp.lt.u32 	%p5, %r29, %r12;
	@%p5 bra 	$L__BB1_7;
$L__BB1_8:
	ret;

}
	// .globl	_Z34histogram_shared_accumulate_kernelPjS_jj
.visible .entry _Z34histogram_shared_accumulate_kernelPjS_jj(
	.param .u64 .ptr .align 1 _Z34histogram_shared_accumulate_kernelPjS_jj_param_0,
	.param .u64 .ptr .align 1 _Z34histogram_shared_accumulate_kernelPjS_jj_param_1,
	.param .u32 _Z34histogram_shared_accumulate_kernelPjS_jj_param_2,
	.param .u32 _Z34histogram_shared_accumulate_kernelPjS_jj_param_3
)
{
	.reg .pred 	%p<10>;
	.reg .b32 	%r<44>;
	.reg .b64 	%rd<11>;
	// demoted variable
	.shared .align 4 .b8 _ZZ34histogram_shared_accumulate_kernelPjS_jjE12bins_private[16384];
	ld.param.u64 	%rd4, [_Z34histogram_shared_accumulate_kernelPjS_jj_param_0];
	ld.param.u64 	%rd3, [_Z34histogram_shared_accumulate_kernelPjS_jj_param_1];
	ld.param.u32 	%r17, [_Z34histogram_shared_accumulate_kernelPjS_jj_param_2];
	ld.param.u32 	%r18, [_Z34histogram_shared_accumulate_kernelPjS_jj_param_3];
	cvta.to.global.u64 	%rd1, %rd4;
	mov.u32 	%r1, %tid.x;
	mov.u32 	%r19, %ctaid.x;
	mov.u32 	%r2, %ntid.x;
	mad.lo.s32 	%r38, %r19, %r2, %r1;
	mov.u32 	%r20, %nctaid.x;
	mul.lo.s32 	%r4, %r2, %r20;
	shl.b32 	%r21, %r1, 2;
	mov.u32 	%r22, _ZZ34histogram_shared_accumulate_kernelPjS_jjE12bins_private;
	add.s32 	%r5, %r22, %r21;
	mov.b32 	%r23, 0;
	st.shared.u32 	[%r5], %r23;
	bar.sync 	0;
	setp.ge.u32 	%p1, %r38, %r17;
	@%p1 bra 	$L__BB2_7;
$L__BB2_1:
	mul.wide.s32 	%rd5, %r38, 4;
	add.s64 	%rd6, %rd1, %rd5;
	ld.global.u32 	%r7, [%rd6];
	setp.gt.u32 	%p2, %r7, 4095;
	mov.b32 	%r41, 0;
	@%p2 bra 	$L__BB2_6;
	setp.ge.u32 	%p3, %r38, %r17;
	mov.b32 	%r41, 0;
	@%p3 bra 	$L__BB2_5;
	mov.b32 	%r41, 0;
	mov.u32 	%r40, %r38;
$L__BB2_4:
	add.s32 	%r41, %r41, 1;
	add.s32 	%r40, %r40, %r4;
	mul.wide.s32 	%rd7, %r40, 4;
	add.s64 	%rd8, %rd1, %rd7;
	ld.global.u32 	%r27, [%rd8];
	setp.eq.s32 	%p4, %r27, %r7;
	setp.lt.u32 	%p5, %r40, %r17;
	and.pred  	%p6, %p5, %p4;
	@%p6 bra 	$L__BB2_4;
$L__BB2_5:
	shl.b32 	%r28, %r7, 2;
	add.s32 	%r30, %r22, %r28;
	atom.shared.add.u32 	%r31, [%r30], %r41;
$L__BB2_6:
	mad.lo.s32 	%r38, %r41, %r4, %r38;
	setp.lt.u32 	%p7, %r38, %r17;
	@%p7 bra 	$L__BB2_1;
$L__BB2_7:
	bar.sync 	0;
	setp.eq.s32 	%p8, %r18, 0;
	@%p8 bra 	$L__BB2_10;
	cvta.to.global.u64 	%rd2, %rd3;
	mov.b32 	%r43, 0;
$L__BB2_9:
	add.s32 	%r33, %r43, %r1;
	mul.wide.u32 	%rd9, %r33, 4;
	add.s64 	%rd10, %rd2, %rd9;
	shl.b32 	%r34, %r43, 2;
	add.s32 	%r35, %r5, %r34;
	ld.shared.u32 	%r36, [%r35];
	atom.global.add.u32 	%r37, [%rd10], %r36;
	add.s32 	%r43, %r43, %r2;
	setp.lt.u32 	%p9, %r43, %r18;
	@%p9 bra 	$L__BB2_9;
$L__BB2_10:
	ret;

}
	// .globl	_Z14convert_kernelPjj
.visible .entry _Z14convert_kernelPjj(
	.param .u64 .ptr .align 1 _Z14convert_kernelPjj_param_0,
	.param .u32 _Z14convert_kernelPjj_param_1
)
{
	.reg .pred 	%p<2>;
	.reg .b32 	%r<7>;
	.reg .b64 	%rd<5>;

	ld.param.u64 	%rd2, [_Z14convert_kernelPjj_param_0];
	cvta.to.global.u64 	%rd3, %rd2;
	mov.u32 	%r1, %tid.x;
	mov.u32 	%r2, %ctaid.x;
	mov.u32 	%r3, %ntid.x;
	mad.lo.s32 	%r4, %r2, %r3, %r1;
	mul.wide.s32 	%rd4, %r4, 4;
	add.s64 	%rd1, %rd3, %rd4;
	ld.global.u32 	%r5, [%rd1];
	setp.lt.u32 	%p1, %r5, 128;
	@%p1 bra 	$L__BB3_2;
	mov.b32 	%r6, 127;
	st.global.u32 	[%rd1], %r6;
$L__BB3_2:
	ret;

}


// ===== COMPILED SASS (sm_100) =====

	.target	sm_100

	.elftype	@"ET_EXEC"


//--------------------- .note.nv.tkinfo           --------------------------
	.section	.note.nv.tkinfo,"",@"SHT_NOTE"
	.sectionflags	@"SHF_NOTE_NV_TKINFO"
	.tkinfo
        /*0018*/ 	.word	0x00000002
        /*0030*/ 	.string	""
        /*0030*/ 	.string	"ptxas"
        /*0030*/ 	.string	"Cuda compilation tools, release 13.0, V13.0.88"
        /*0030*/ 	.string	"Build cuda_13.0.r13.0/compiler.36424714_0"
        /*0030*/ 	.string	"-arch sm_100 -m 64 "



//--------------------- .note.nv.cuinfo           --------------------------
	.section	.note.nv.cuinfo,"",@"SHT_NOTE"
	.sectionflags	@"SHF_NOTE_NV_CUINFO"
        /*0018*/ 	.short	0x0002
        /*001a*/ 	.short	0x0064
        /*001c*/ 	.short	0x0082
	.zero		2


//--------------------- .nv.info                  --------------------------
	.section	.nv.info,"",@"SHT_CUDA_INFO"
	.align	4


	//----- nvinfo : EIATTR_REGCOUNT
	.align		4
        /*0000*/ 	.byte	0x04, 0x2f
        /*0002*/ 	.short	(.L_1 - .L_0)
	.align		4
.L_0:
        /*0004*/ 	.word	index@(_Z23histogram_global_kernelPjS_jj)
        /*0008*/ 	.word	0x0000000e


	//----- nvinfo : EIATTR_FRAME_SIZE
	.align		4
.L_1:
        /*000c*/ 	.byte	0x04, 0x11
        /*000e*/ 	.short	(.L_3 - .L_2)
	.align		4
.L_2:
        /*0010*/ 	.word	index@(_Z23histogram_global_kernelPjS_jj)
        /*0014*/ 	.word	0x00000000


	//----- nvinfo : EIATTR_REGCOUNT
	.align		4
.L_3:
        /*0018*/ 	.byte	0x04, 0x2f
        /*001a*/ 	.short	(.L_5 - .L_4)
	.align		4
.L_4:
        /*001c*/ 	.word	index@(_Z23histogram_shared_kernelPjS_jj)
        /*0020*/ 	.word	0x0000000d


	//----- nvinfo : EIATTR_FRAME_SIZE
	.align		4
.L_5:
        /*0024*/ 	.byte	0x04, 0x11
        /*0026*/ 	.short	(.L_7 - .L_6)
	.align		4
.L_6:
        /*0028*/ 	.word	index@(_Z23histogram_shared_kernelPjS_jj)
        /*002c*/ 	.word	0x00000000


	//----- nvinfo : EIATTR_REGCOUNT
	.align		4
.L_7:
        /*0030*/ 	.byte	0x04, 0x2f
        /*0032*/ 	.short	(.L_9 - .L_8)
	.align		4
.L_8:
        /*0034*/ 	.word	index@(_Z34histogram_shared_accumulate_kernelPjS_jj)
        /*0038*/ 	.word	0x00000011


	//----- nvinfo : EIATTR_FRAME_SIZE
	.align		4
.L_9:
        /*003c*/ 	.byte	0x04, 0x11
        /*003e*/ 	.short	(.L_11 - .L_10)
	.align		4
.L_10:
        /*0040*/ 	.word	index@(_Z34histogram_shared_accumulate_kernelPjS_jj)
        /*0044*/ 	.word	0x00000000


	//----- nvinfo : EIATTR_REGCOUNT
	.align		4
.L_11:
        /*0048*/ 	.byte	0x04, 0x2f
        /*004a*/ 	.short	(.L_13 - .L_12)
	.align		4
.L_12:
        /*004c*/ 	.word	index@(_Z14convert_kernelPjj)
        /*0050*/ 	.word	0x00000008


	//----- nvinfo : EIATTR_FRAME_SIZE
	.align		4
.L_13:
        /*0054*/ 	.byte	0x04, 0x11
        /*0056*/ 	.short	(.L_15 - .L_14)
	.align		4
.L_14:
        /*0058*/ 	.word	index@(_Z14convert_kernelPjj)
        /*005c*/ 	.word	0x00000000


	//----- nvinfo : EIATTR_MIN_STACK_SIZE
	.align		4
.L_15:
        /*0060*/ 	.byte	0x04, 0x12
        /*0062*/ 	.short	(.L_17 - .L_16)
	.align		4
.L_16:
        /*0064*/ 	.word	index@(_Z14convert_kernelPjj)
        /*0068*/ 	.word	0x00000000


	//----- nvinfo : EIATTR_MIN_STACK_SIZE
	.align		4
.L_17:
        /*006c*/ 	.byte	0x04, 0x12
        /*006e*/ 	.short	(.L_19 - .L_18)
	.align		4
.L_18:
        /*0070*/ 	.word	index@(_Z34histogram_shared_accumulate_kernelPjS_jj)
        /*0074*/ 	.word	0x00000000


	//----- nvinfo : EIATTR_MIN_STACK_SIZE
	.align		4
.L_19:
        /*0078*/ 	.byte	0x04, 0x12
        /*007a*/ 	.short	(.L_21 - .L_20)
	.align		4
.L_20:
        /*007c*/ 	.word	index@(_Z23histogram_shared_kernelPjS_jj)
        /*0080*/ 	.word	0x00000000


	//----- nvinfo : EIATTR_MIN_STACK_SIZE
	.align		4
.L_21:
        /*0084*/ 	.byte	0x04, 0x12
        /*0086*/ 	.short	(.L_23 - .L_22)
	.align		4
.L_22:
        /*0088*/ 	.word	index@(_Z23histogram_global_kernelPjS_jj)
        /*008c*/ 	.word	0x00000000
.L_23:


//--------------------- .nv.compat                --------------------------
	.section	.nv.compat,"",@"SHT_CUDA_COMPAT_INFO"
	.align	4
        /*0000*/ 	.byte	0x02, 0x09, 0x00, 0x00, 0x02, 0x02, 0x01, 0x00, 0x02, 0x05, 0x05, 0x00, 0x03, 0x07, 0x01, 0x01
        /*0010*/ 	.byte	0x02, 0x03, 0x00, 0x00, 0x02, 0x06, 0x01, 0x00, 0x04, 0x0b, 0x08, 0x00, 0x09, 0x00, 0x00, 0x00
        /*0020*/ 	.byte	0x00, 0x00, 0x00, 0x00


//--------------------- .nv.info._Z14convert_kernelPjj --------------------------
	.section	.nv.info._Z14convert_kernelPjj,"",@"SHT_CUDA_INFO"
	.sectionflags	@""
	.align	4


	//----- nvinfo : EIATTR_CUDA_API_VERSION
	.align		4
        /*0000*/ 	.byte	0x04, 0x37
        /*0002*/ 	.short	(.L_25 - .L_24)
.L_24:
        /*0004*/ 	.word	0x00000082


	//----- nvinfo : EIATTR_KPARAM_INFO
	.align		4
.L_25:
        /*0008*/ 	.byte	0x04, 0x17
        /*000a*/ 	.short	(.L_27 - .L_26)
.L_26:
        /*000c*/ 	.word	0x00000000
        /*0010*/ 	.short	0x0001
        /*0012*/ 	.short	0x0008
        /*0014*/ 	.byte	0x00, 0xf0, 0x11, 0x00


	//----- nvinfo : EIATTR_KPARAM_INFO
	.align		4
.L_27:
        /*0018*/ 	.byte	0x04, 0x17
        /*001a*/ 	.short	(.L_29 - .L_28)
.L_28:
        /*001c*/ 	.word	0x00000000
        /*0020*/ 	.short	0x0000
        /*0022*/ 	.short	0x0000
        /*0024*/ 	.byte	0x00, 0xf5, 0x21, 0x00


	//----- nvinfo : EIATTR_SPARSE_MMA_MASK
	.align		4
.L_29:
        /*0028*/ 	.byte	0x03, 0x50
        /*002a*/ 	.short	0x0000


	//----- nvinfo : EIATTR_MAXREG_COUNT
	.align		4
        /*002c*/ 	.byte	0x03, 0x1b
        /*002e*/ 	.short	0x00ff


	//----- nvinfo : EIATTR_MERCURY_ISA_VERSION
	.align		4
        /*0030*/ 	.byte	0x03, 0x5f
        /*0032*/ 	.short	0x0101


	//----- nvinfo : EIATTR_VRC_CTA_INIT_COUNT
	.align		4
        /*0034*/ 	.byte	0x02, 0x4a
	.zero		1
	.zero		1


	//----- nvinfo : EIATTR_EXIT_INSTR_OFFSETS
	.align		4
        /*0038*/ 	.byte	0x04, 0x1c
        /*003a*/ 	.short	(.L_31 - .L_30)


	//   ....[0]....
.L_30:
        /*003c*/ 	.word	0x000000a0


	//   ....[1]....
        /*0040*/ 	.word	0x000000d0


	//----- nvinfo : EIATTR_CBANK_PARAM_SIZE
	.align		4
.L_31:
        /*0044*/ 	.byte	0x03, 0x19
        /*0046*/ 	.short	0x000c


	//----- nvinfo : EIATTR_PARAM_CBANK
	.align		4
        /*0048*/ 	.byte	0x04, 0x0a
        /*004a*/ 	.short	(.L_33 - .L_32)
	.align		4
.L_32:
        /*004c*/ 	.word	index@(.nv.constant0._Z14convert_kernelPjj)
        /*0050*/ 	.short	0x0380
        /*0052*/ 	.short	0x000c


	//----- nvinfo : EIATTR_SW_WAR
	.align		4
.L_33:
        /*0054*/ 	.byte	0x04, 0x36
        /*0056*/ 	.short	(.L_35 - .L_34)
.L_34:
        /*0058*/ 	.word	0x00000008
.L_35:


//--------------------- .nv.info._Z34histogram_shared_accumulate_kernelPjS_jj --------------------------
	.section	.nv.info._Z34histogram_shared_accumulate_kernelPjS_jj,"",@"SHT_CUDA_INFO"
	.sectionflags	@""
	.align	4


	//----- nvinfo : EIATTR_CUDA_API_VERSION
	.align		4
        /*0000*/ 	.byte	0x04, 0x37
        /*0002*/ 	.short	(.L_37 - .L_36)
.L_36:
        /*0004*/ 	.word	0x00000082


	//----- nvinfo : EIATTR_KPARAM_INFO
	.align		4
.L_37:
        /*0008*/ 	.byte	0x04, 0x17
        /*000a*/ 	.short	(.L_39 - .L_38)
.L_38:
        /*000c*/ 	.word	0x00000000
        /*0010*/ 	.short	0x0003
        /*0012*/ 	.short	0x0014
        /*0014*/ 	.byte	0x00, 0xf0, 0x11, 0x00


	//----- nvinfo : EIATTR_KPARAM_INFO
	.align		4
.L_39:
        /*0018*/ 	.byte	0x04, 0x17
        /*001a*/ 	.short	(.L_41 - .L_40)
.L_40:
        /*001c*/ 	.word	0x00000000
        /*0020*/ 	.short	0x0002
        /*0022*/ 	.short	0x0010
        /*0024*/ 	.byte	0x00, 0xf0, 0x11, 0x00


	//----- nvinfo : EIATTR_KPARAM_INFO
	.align		4
.L_41:
        /*0028*/ 	.byte	0x04, 0x17
        /*002a*/ 	.short	(.L_43 - .L_42)
.L_42:
        /*002c*/ 	.word	0x00000000
        /*0030*/ 	.short	0x0001
        /*0032*/ 	.short	0x0008
        /*0034*/ 	.byte	0x00, 0xf5, 0x21, 0x00


	//----- nvinfo : EIATTR_KPARAM_INFO
	.align		4
.L_43:
        /*0038*/ 	.byte	0x04, 0x17
        /*003a*/ 	.short	(.L_45 - .L_44)
.L_44:
        /*003c*/ 	.word	0x00000000
        /*0040*/ 	.short	0x0000
        /*0042*/ 	.short	0x0000
        /*0044*/ 	.byte	0x00, 0xf5, 0x21, 0x00


	//----- nvinfo : EIATTR_SPARSE_MMA_MASK
	.align		4
.L_45:
        /*0048*/ 	.byte	0x03, 0x50
        /*004a*/ 	.short	0x0000


	//----- nvinfo : EIATTR_MAXREG_COUNT
	.align		4
        /*004c*/ 	.byte	0x03, 0x1b
        /*004e*/ 	.short	0x00ff


	//----- nvinfo : EIATTR_NUM_BARRIERS
	.align		4
        /*0050*/ 	.byte	0x02, 0x4c
        /*0052*/ 	.byte	0x01
	.zero		1


	//----- nvinfo : EIATTR_MERCURY_ISA_VERSION
	.align		4
        /*0054*/ 	.byte	0x03, 0x5f
        /*0056*/ 	.short	0x0101


	//----- nvinfo : EIATTR_VRC_CTA_INIT_COUNT
	.align		4
        /*0058*/ 	.byte	0x02, 0x4a
	.zero		1
	.zero		1


	//----- nvinfo : EIATTR_EXIT_INSTR_OFFSETS
	.align		4
        /*005c*/ 	.byte	0x04, 0x1c
        /*005e*/ 	.short	(.L_47 - .L_46)


	//   ....[0]....
.L_46:
        /*0060*/ 	.word	0x00000340


	//   ....[1]....
        /*0064*/ 	.word	0x000003f0


	//----- nvinfo : EIATTR_CRS_STACK_SIZE
	.align		4
.L_47:
        /*0068*/ 	.byte	0x04, 0x1e
        /*006a*/ 	.short	(.L_49 - .L_48)
.L_48:
        /*006c*/ 	.word	0x00000000


	//----- nvinfo : EIATTR_CBANK_PARAM_SIZE
	.align		4
.L_49:
        /*0070*/ 	.byte	0x03, 0x19
        /*0072*/ 	.short	0x0018


	//----- nvinfo : EIATTR_PARAM_CBANK
	.align		4
        /*0074*/ 	.byte	0x04, 0x0a
        /*0076*/ 	.short	(.L_51 - .L_50)
	.align		4
.L_50:
        /*0078*/ 	.word	index@(.nv.constant0._Z34histogram_shared_accumulate_kernelPjS_jj)
        /*007c*/ 	.short	0x0380
        /*007e*/ 	.short	0x0018


	//----- nvinfo : EIATTR_SW_WAR
	.align		4
.L_51:
        /*0080*/ 	.byte	0x04, 0x36
        /*0082*/ 	.short	(.L_53 - .L_52)
.L_52:
        /*0084*/ 	.word	0x00000008
.L_53:


//--------------------- .nv.info._Z23histogram_shared_kernelPjS_jj --------------------------
	.section	.nv.info._Z23histogram_shared_kernelPjS_jj,"",@"SHT_CUDA_INFO"
	.sectionflags	@""
	.align	4


	//----- nvinfo : EIATTR_CUDA_API_VERSION
	.align		4
        /*0000*/ 	.byte	0x04, 0x37
        /*0002*/ 	.short	(.L_55 - .L_54)
.L_54:
        /*0004*/ 	.word	0x00000082


	//----- nvinfo : EIATTR_KPARAM_INFO
	.align		4
.L_55:
        /*0008*/ 	.byte	0x04, 0x17
        /*000a*/ 	.short	(.L_57 - .L_56)
.L_56:
        /*000c*/ 	.word	0x00000000
        /*0010*/ 	.short	0x0003
        /*0012*/ 	.short	0x0014
        /*0014*/ 	.byte	0x00, 0xf0, 0x11, 0x00


	//----- nvinfo : EIATTR_KPARAM_INFO
	.align		4
.L_57:
        /*0018*/ 	.byte	0x04, 0x17
        /*001a*/ 	.short	(.L_59 - .L_58)
.L_58:
        /*001c*/ 	.word	0x00000000
        /*0020*/ 	.short	0x0002
        /*0022*/ 	.short	0x0010
        /*0024*/ 	.byte	0x00, 0xf0, 0x11, 0x00


	//----- nvinfo : EIATTR_KPARAM_INFO
	.align		4
.L_59:
        /*0028*/ 	.byte	0x04, 0x17
        /*002a*/ 	.short	(.L_61 - .L_60)
.L_60:
        /*002c*/ 	.word	0x00000000
        /*0030*/ 	.short	0x0001
        /*0032*/ 	.short	0x0008
        /*0034*/ 	.byte	0x00, 0xf5, 0x21, 0x00


	//----- nvinfo : EIATTR_KPARAM_INFO
	.align		4
.L_61:
        /*0038*/ 	.byte	0x04, 0x17
        /*003a*/ 	.short	(.L_63 - .L_62)
.L_62:
        /*003c*/ 	.word	0x00000000
        /*0040*/ 	.short	0x0000
        /*0042*/ 	.short	0x0000
        /*0044*/ 	.byte	0x00, 0xf5, 0x21, 0x00


	//----- nvinfo : EIATTR_SPARSE_MMA_MASK
	.align		4
.L_63:
        /*0048*/ 	.byte	0x03, 0x50
        /*004a*/ 	.short	0x0000


	//----- nvinfo : EIATTR_MAXREG_COUNT
	.align		4
        /*004c*/ 	.byte	0x03, 0x1b
        /*004e*/ 	.short	0x00ff


	//----- nvinfo : EIATTR_NUM_BARRIERS
	.align		4
        /*0050*/ 	.byte	0x02, 0x4c
        /*0052*/ 	.byte	0x01
	.zero		1


	//----- nvinfo : EIATTR_MERCURY_ISA_VERSION
	.align		4
        /*0054*/ 	.byte	0x03, 0x5f
        /*0056*/ 	.short	0x0101


	//----- nvinfo : EIATTR_VRC_CTA_INIT_COUNT
	.align		4
        /*0058*/ 	.byte	0x02, 0x4a
	.zero		1
	.zero		1


	//----- nvinfo : EIATTR_EXIT_INSTR_OFFSETS
	.align		4
        /*005c*/ 	.byte	0x04, 0x1c
        /*005e*/ 	.short	(.L_65 - .L_64)


	//   ....[0]....
.L_64:
        /*0060*/ 	.word	0x00000230


	//   ....[1]....
        /*0064*/ 	.word	0x000002e0


	//----- nvinfo : EIATTR_CRS_STACK_SIZE
	.align		4
.L_65:
        /*0068*/ 	.byte	0x04, 0x1e
        /*006a*/ 	.short	(.L_67 - .L_66)
.L_66:
        /*006c*/ 	.word	0x00000000


	//----- nvinfo : EIATTR_CBANK_PARAM_SIZE
	.align		4
.L_67:
        /*0070*/ 	.byte	0x03, 0x19
        /*0072*/ 	.short	0x0018


	//----- nvinfo : EIATTR_PARAM_CBANK
	.align		4
        /*0074*/ 	.byte	0x04, 0x0a
        /*0076*/ 	.short	(.L_69 - .L_68)
	.align		4
.L_68:
        /*0078*/ 	.word	index@(.nv.constant0._Z23histogram_shared_kernelPjS_jj)
        /*007c*/ 	.short	0x0380
        /*007e*/ 	.short	0x0018


	//----- nvinfo : EIATTR_SW_WAR
	.align		4
.L_69:
        /*0080*/ 	.byte	0x04, 0x36
        /*0082*/ 	.short	(.L_71 - .L_70)
.L_70:
        /*0084*/ 	.word	0x00000008
.L_71:


//--------------------- .nv.info._Z23histogram_global_kernelPjS_jj --------------------------
	.section	.nv.info._Z23histogram_global_kernelPjS_jj,"",@"SHT_CUDA_INFO"
	.sectionflags	@""
	.align	4


	//----- nvinfo : EIATTR_CUDA_API_VERSION
	.align		4
        /*0000*/ 	.byte	0x04, 0x37
        /*0002*/ 	.short	(.L_73 - .L_72)
.L_72:
        /*0004*/ 	.word	0x00000082


	//----- nvinfo : EIATTR_KPARAM_INFO
	.align		4
.L_73:
        /*0008*/ 	.byte	0x04, 0x17
        /*000a*/ 	.short	(.L_75 - .L_74)
.L_74:
        /*000c*/ 	.word	0x00000000
        /*0010*/ 	.short	0x0003
        /*0012*/ 	.short	0x0014
        /*0014*/ 	.byte	0x00, 0xf0, 0x11, 0x00


	//----- nvinfo : EIATTR_KPARAM_INFO
	.align		4
.L_75:
        /*0018*/ 	.byte	0x04, 0x17
        /*001a*/ 	.short	(.L_77 - .L_76)
.L_76:
        /*001c*/ 	.word	0x00000000
        /*0020*/ 	.short	0x0002
        /*0022*/ 	.short	0x0010
        /*0024*/ 	.byte	0x00, 0xf0, 0x11, 0x00


	//----- nvinfo : EIATTR_KPARAM_INFO
	.align		4
.L_77:
        /*0028*/ 	.byte	0x04, 0x17
        /*002a*/ 	.short	(.L_79 - .L_78)
.L_78:
        /*002c*/ 	.word	0x00000000
        /*0030*/ 	.short	0x0001
        /*0032*/ 	.short	0x0008
        /*0034*/ 	.byte	0x00, 0xf5, 0x21, 0x00


	//----- nvinfo : EIATTR_KPARAM_INFO
	.align		4
.L_79:
        /*0038*/ 	.byte	0x04, 0x17
        /*003a*/ 	.short	(.L_81 - .L_80)
.L_80:
        /*003c*/ 	.word	0x00000000
        /*0040*/ 	.short	0x0000
        /*0042*/ 	.short	0x0000
        /*0044*/ 	.byte	0x00, 0xf5, 0x21, 0x00


	//----- nvinfo : EIATTR_SPARSE_MMA_MASK
	.align		4
.L_81:
        /*0048*/ 	.byte	0x03, 0x50
        /*004a*/ 	.short	0x0000


	//----- nvinfo : EIATTR_MAXREG_COUNT
	.align		4
        /*004c*/ 	.byte	0x03, 0x1b
        /*004e*/ 	.short	0x00ff


	//----- nvinfo : EIATTR_MERCURY_ISA_VERSION
	.align		4
        /*0050*/ 	.byte	0x03, 0x5f
        /*0052*/ 	.short	0x0101


	//----- nvinfo : EIATTR_VRC_CTA_INIT_COUNT
	.align		4
        /*0054*/ 	.byte	0x02, 0x4a
	.zero		1
	.zero		1


	//----- nvinfo : EIATTR_EXIT_INSTR_OFFSETS
	.align		4
        /*0058*/ 	.byte	0x04, 0x1c
        /*005a*/ 	.short	(.L_83 - .L_82)


	//   ....[0]....
.L_82:
        /*005c*/ 	.word	0x00000070


	//   ....[1]....
        /*0060*/ 	.word	0x000001b0


	//----- nvinfo : EIATTR_CRS_STACK_SIZE
	.align		4
.L_83:
        /*0064*/ 	.byte	0x04, 0x1e
        /*0066*/ 	.short	(.L_85 - .L_84)
.L_84:
        /*0068*/ 	.word	0x00000000


	//----- nvinfo : EIATTR_CBANK_PARAM_SIZE
	.align		4
.L_85:
        /*006c*/ 	.byte	0x03, 0x19
        /*006e*/ 	.short	0x0018


	//----- nvinfo : EIATTR_PARAM_CBANK
	.align		4
        /*0070*/ 	.byte	0x04, 0x0a
        /*0072*/ 	.short	(.L_87 - .L_86)
	.align		4
.L_86:
        /*0074*/ 	.word	index@(.nv.constant0._Z23histogram_global_kernelPjS_jj)
        /*0078*/ 	.short	0x0380
        /*007a*/ 	.short	0x0018


	//----- nvinfo : EIATTR_SW_WAR
	.align		4
.L_87:
        /*007c*/ 	.byte	0x04, 0x36
        /*007e*/ 	.short	(.L_89 - .L_88)
.L_88:
        /*0080*/ 	.word	0x00000008
.L_89:


//--------------------- .nv.callgraph             --------------------------
	.section	.nv.callgraph,"",@"SHT_CUDA_CALLGRAPH"
	.align	4
	.sectionentsize	8
	.align		4
        /*0000*/ 	.word	0x00000000
	.align		4
        /*0004*/ 	.word	0xffffffff
	.align		4
        /*0008*/ 	.word	0x00000000
	.align		4
        /*000c*/ 	.word	0xfffffffe
	.align		4
        /*0010*/ 	.word	0x00000000
	.align		4
        /*0014*/ 	.word	0xfffffffd
	.align		4
        /*0018*/ 	.word	0x00000000
	.align		4
        /*001c*/ 	.word	0xfffffffc


//--------------------- .text._Z14convert_kernelPjj --------------------------
	.section	.text._Z14convert_kernelPjj,"ax",@progbits
	.align	128
        .global         _Z14convert_kernelPjj
        .type           _Z14convert_kernelPjj,@function
        .size           _Z14convert_kernelPjj,(.L_x_22 - _Z14convert_kernelPjj)
        .other          _Z14convert_kernelPjj,@"STO_CUDA_ENTRY STV_DEFAULT"
_Z14convert_kernelPjj:
.text._Z14convert_kernelPjj:
[----:B------:R-:W-:Y:S01]  /*0000*/  LDC R1, c[0x0][0x37c] ;  /* 0x0000df00ff017b82 */ /* 0x000fe20000000800 */
[----:B------:R-:W0:Y:S07]  /*0010*/  S2R R5, SR_TID.X ;  /* 0x0000000000057919 */ /* 0x000e2e0000002100 */
[----:B------:R-:W0:Y:S01]  /*0020*/  S2UR UR6, SR_CTAID.X ;  /* 0x00000000000679c3 */ /* 0x000e220000002500 */
[----:B------:R-:W1:Y:S07]  /*0030*/  LDCU.64 UR4, c[0x0][0x358] ;  /* 0x00006b00ff0477ac */ /* 0x000e6e0008000a00 */
[----:B------:R-:W0:Y:S08]  /*0040*/  LDC R0, c[0x0][0x360] ;  /* 0x0000d800ff007b82 */ /* 0x000e300000000800 */
[----:B------:R-:W2:Y:S01]  /*0050*/  LDC.64 R2, c[0x0][0x380] ;  /* 0x0000e000ff027b82 */ /* 0x000ea20000000a00 */
[----:B0-----:R-:W-:-:S04]  /*0060*/  IMAD R5, R0, UR6, R5 ;  /* 0x0000000600057c24 */ /* 0x001fc8000f8e0205 */
[----:B--2---:R-:W-:-:S05]  /*0070*/  IMAD.WIDE R2, R5, 0x4, R2 ;  /* 0x0000000405027825 */ /* 0x004fca00078e0202 */
[----:B-1----:R-:W2:Y:S02]  /*0080*/  LDG.E R0, desc[UR4][R2.64] ;  /* 0x0000000402007981 */ /* 0x002ea4000c1e1900 */
[----:B--2---:R-:W-:-:S13]  /*0090*/  ISETP.GE.U32.AND P0, PT, R0, 0x80, PT ;  /* 0x000000800000780c */ /* 0x004fda0003f06070 */
[----:B------:R-:W-:Y:S05]  /*00a0*/  @!P0 EXIT ;  /* 0x000000000000894d */ /* 0x000fea0003800000 */
[----:B------:R-:W-:-:S05]  /*00b0*/  HFMA2 R5, -RZ, RZ, 0, 7.569789886474609375e-06 ;  /* 0x0000007fff057431 */ /* 0x000fca00000001ff */
[----:B------:R-:W-:Y:S01]  /*00c0*/  STG.E desc[UR4][R2.64], R5 ;  /* 0x0000000502007986 */ /* 0x000fe2000c101904 */
[----:B------:R-:W-:Y:S05]  /*00d0*/  EXIT ;  /* 0x000000000000794d */ /* 0x000fea0003800000 */
.L_x_0:
[----:B------:R-:W-:-:S00]  /*00e0*/  BRA `(.L_x_0) ;  /* 0xfffffffc00fc7947 */ /* 0x000fc0000383ffff */
[----:B------:R-:W-:-:S00]  /*00f0*/  NOP ;  /* 0x0000000000007918 */ /* 0x000fc00000000000 */
        /* <DEDUP_REMOVED lines=8> */
.L_x_22:


//--------------------- .text._Z34histogram_shared_accumulate_kernelPjS_jj --------------------------
	.section	.text._Z34histogram_shared_accumulate_kernelPjS_jj,"ax",@progbits
	.align	128
        .global         _Z34histogram_shared_accumulate_kernelPjS_jj
        .type           _Z34histogram_shared_accumulate_kernelPjS_jj,@function
        .size           _Z34histogram_shared_accumulate_kernelPjS_jj,(.L_x_23 - _Z34histogram_shared_accumulate_kernelPjS_jj)
        .other          _Z34histogram_shared_accumulate_kernelPjS_jj,@"STO_CUDA_ENTRY STV_DEFAULT"
_Z34histogram_shared_accumulate_kernelPjS_jj:
.text._Z34histogram_shared_accumulate_kernelPjS_jj:
[----:B------:R-:W-:Y:S01]  /*0000*/  LDC R1, c[0x0][0x37c] ;  /* 0x0000df00ff017b82 */ /* 0x000fe20000000800 */
[----:B------:R-:W0:Y:S07]  /*0010*/  S2R R10, SR_TID.X ;  /* 0x00000000000a7919 */ /* 0x000e2e0000002100 */
[----:B------:R-:W0:Y:S01]  /*0020*/  S2UR UR8, SR_CTAID.X ;  /* 0x00000000000879c3 */ /* 0x000e220000002500 */
[----:B------:R-:W1:Y:S01]  /*0030*/  LDCU UR9, c[0x0][0x390] ;  /* 0x00007200ff0977ac */ /* 0x000e620008000800 */
[----:B------:R-:W-:Y:S01]  /*0040*/  BSSY.RECONVERGENT B0, `(.L_x_1) ;  /* 0x000002c000007945 */ /* 0x000fe20003800200 */
[----:B------:R-:W-:Y:S01]  /*0050*/  UMOV UR4, 0x400 ;  /* 0x0000040000047882 */ /* 0x000fe20000000000 */
[----:B------:R-:W2:Y:S04]  /*0060*/  LDCU.64 UR6, c[0x0][0x358] ;  /* 0x00006b00ff0677ac */ /* 0x000ea80008000a00 */
[----:B------:R-:W0:Y:S08]  /*0070*/  LDC R12, c[0x0][0x360] ;  /* 0x0000d800ff0c7b82 */ /* 0x000e300000000800 */
[----:B------:R-:W3:Y:S01]  /*0080*/  S2UR UR5, SR_CgaCtaId ;  /* 0x00000000000579c3 */ /* 0x000ee20000008800 */
[----:B0-----:R-:W-:-:S05]  /*0090*/  IMAD R0, R12, UR8, R10 ;  /* 0x000000080c007c24 */ /* 0x001fca000f8e020a */
[----:B-1----:R-:W-:Y:S01]  /*00a0*/  ISETP.GE.U32.AND P0, PT, R0, UR9, PT ;  /* 0x0000000900007c0c */ /* 0x002fe2000bf06070 */
[----:B---3--:R-:W-:Y:S01]  /*00b0*/  ULEA UR4, UR5, UR4, 0x18 ;  /* 0x0000000405047291 */ /* 0x008fe2000f8ec0ff */
[----:B------:R-:W0:Y:S05]  /*00c0*/  LDCU UR5, c[0x0][0x370] ;  /* 0x00006e00ff0577ac */ /* 0x000e2a0008000800 */
[----:B------:R-:W-:-:S05]  /*00d0*/  LEA R6, R10, UR4, 0x2 ;  /* 0x000000040a067c11 */ /* 0x000fca000f8e10ff */
[----:B------:R1:W-:Y:S01]  /*00e0*/  STS [R6], RZ ;  /* 0x000000ff06007388 */ /* 0x0003e20000000800 */
[----:B------:R-:W-:Y:S06]  /*00f0*/  BAR.SYNC.DEFER_BLOCKING 0x0 ;  /* 0x0000000000007b1d */ /* 0x000fec0000010000 */
[----:B--2---:R-:W-:Y:S05]  /*0100*/  @P0 BRA `(.L_x_2) ;  /* 0x00000000007c0947 */ /* 0x004fea0003800000 */
[----:B------:R-:W-:Y:S02]  /*0110*/  IMAD.MOV.U32 R7, RZ, RZ, R0 ;  /* 0x000000ffff077224 */ /* 0x000fe400078e0000 */
[----:B0-----:R-:W-:-:S07]  /*0120*/  IMAD R0, R12, UR5, RZ ;  /* 0x000000050c007c24 */ /* 0x001fce000f8e02ff */
.L_x_8:
[----:B0-----:R-:W0:Y:S02]  /*0130*/  LDC.64 R4, c[0x0][0x380] ;  /* 0x0000e000ff047b82 */ /* 0x001e240000000a00 */
[----:B0-----:R-:W-:-:S05]  /*0140*/  IMAD.WIDE R2, R7, 0x4, R4 ;  /* 0x0000000407027825 */ /* 0x001fca00078e0204 */
[----:B------:R-:W2:Y:S01]  /*0150*/  LDG.E R13, desc[UR6][R2.64] ;  /* 0x00000006020d7981 */ /* 0x000ea2000c1e1900 */
[----:B------:R-:W-:Y:S01]  /*0160*/  BSSY.RECONVERGENT B1, `(.L_x_3) ;  /* 0x0000015000017945 */ /* 0x000fe20003800200 */
[----:B------:R-:W-:Y:S01]  /*0170*/  IMAD.MOV.U32 R8, RZ, RZ, RZ ;  /* 0x000000ffff087224 */ /* 0x000fe200078e00ff */
[----:B--2---:R-:W-:-:S13]  /*0180*/  ISETP.GT.U32.AND P0, PT, R13, 0xfff, PT ;  /* 0x00000fff0d00780c */ /* 0x004fda0003f04070 */
[----:B------:R-:W-:Y:S05]  /*0190*/  @P0 BRA `(.L_x_4) ;  /* 0x0000000000440947 */ /* 0x000fea0003800000 */
[----:B------:R-:W0:Y:S01]  /*01a0*/  LDC R14, c[0x0][0x390] ;  /* 0x0000e400ff0e7b82 */ /* 0x000e220000000800 */
[----:B------:R-:W-:Y:S01]  /*01b0*/  BSSY.RECONVERGENT B2, `(.L_x_5) ;  /* 0x000000e000027945 */ /* 0x000fe20003800200 */
[----:B------:R-:W-:Y:S01]  /*01c0*/  HFMA2 R8, -RZ, RZ, 0, 0 ;  /* 0x00000000ff087431 */ /* 0x000fe200000001ff */
[----:B------:R-:W-:Y:S02]  /*01d0*/  LEA R11, R13, UR4, 0x2 ;  /* 0x000000040d0b7c11 */ /* 0x000fe4000f8e10ff */
[----:B0-----:R-:W-:-:S13]  /*01e0*/  ISETP.GE.U32.AND P0, PT, R7, R14, PT ;  /* 0x0000000e0700720c */ /* 0x001fda0003f06070 */
[----:B------:R-:W-:Y:S05]  /*01f0*/  @P0 BRA `(.L_x_6) ;  /* 0x0000000000240947 */ /* 0x000fea0003800000 */
[----:B------:R-:W-:Y:S01]  /*0200*/  IMAD.MOV.U32 R8, RZ, RZ, RZ ;  /* 0x000000ffff087224 */ /* 0x000fe200078e00ff */
[----:B------:R-:W-:-:S07]  /*0210*/  MOV R9, R7 ;  /* 0x0000000700097202 */ /* 0x000fce0000000f00 */
.L_x_7:
[----:B------:R-:W-:-:S04]  /*0220*/  IMAD.IADD R9, R0, 0x1, R9 ;  /* 0x0000000100097824 */ /* 0x000fc800078e0209 */
[----:B------:R-:W-:-:S06]  /*0230*/  IMAD.WIDE R2, R9, 0x4, R4 ;  /* 0x0000000409027825 */ /* 0x000fcc00078e0204 */
[----:B------:R-:W2:Y:S01]  /*0240*/  LDG.E R2, desc[UR6][R2.64] ;  /* 0x0000000602027981 */ /* 0x000ea2000c1e1900 */
[----:B------:R-:W-:Y:S02]  /*0250*/  ISETP.LT.U32.AND P1, PT, R9, R14, PT ;  /* 0x0000000e0900720c */ /* 0x000fe40003f21070 */
[----:B------:R-:W-:Y:S02]  /*0260*/  IADD3 R8, PT, PT, R8, 0x1, RZ ;  /* 0x0000000108087810 */ /* 0x000fe40007ffe0ff */
[----:B--2---:R-:W-:-:S13]  /*0270*/  ISETP.NE.AND P0, PT, R2, R13, PT ;  /* 0x0000000d0200720c */ /* 0x004fda0003f05270 */
[----:B------:R-:W-:Y:S05]  /*0280*/  @!P0 BRA P1, `(.L_x_7) ;  /* 0xfffffffc00e48947 */ /* 0x000fea000083ffff */
.L_x_6:
[----:B------:R-:W-:Y:S05]  /*0290*/  BSYNC.RECONVERGENT B2 ;  /* 0x0000000000027941 */ /* 0x000fea0003800200 */
.L_x_5:
[----:B------:R0:W-:Y:S02]  /*02a0*/  ATOMS.ADD RZ, [R11], R8 ;  /* 0x000000080bff738c */ /* 0x0001e40000000000 */
.L_x_4:
[----:B------:R-:W-:Y:S05]  /*02b0*/  BSYNC.RECONVERGENT B1 ;  /* 0x0000000000017941 */ /* 0x000fea0003800200 */
.L_x_3:
[----:B------:R-:W2:Y:S01]  /*02c0*/  LDCU UR8, c[0x0][0x390] ;  /* 0x00007200ff0877ac */ /* 0x000ea20008000800 */
[----:B------:R-:W-:-:S05]  /*02d0*/  IMAD R7, R0, R8, R7 ;  /* 0x0000000800077224 */ /* 0x000fca00078e0207 */
[----:B--2---:R-:W-:-:S13]  /*02e0*/  ISETP.GE.U32.AND P0, PT, R7, UR8, PT ;  /* 0x0000000807007c0c */ /* 0x004fda000bf06070 */
[----:B------:R-:W-:Y:S05]  /*02f0*/  @!P0 BRA `(.L_x_8) ;  /* 0xfffffffc008c8947 */ /* 0x000fea000383ffff */
.L_x_2:
[----:B0-----:R-:W-:Y:S05]  /*0300*/  BSYNC.RECONVERGENT B0 ;  /* 0x0000000000007941 */ /* 0x001fea0003800200 */
.L_x_1:
[----:B------:R-:W0:Y:S01]  /*0310*/  LDCU UR8, c[0x0][0x394] ;  /* 0x00007280ff0877ac */ /* 0x000e220008000800 */
[----:B------:R-:W-:Y:S01]  /*0320*/  BAR.SYNC.DEFER_BLOCKING 0x0 ;  /* 0x0000000000007b1d */ /* 0x000fe20000010000 */
[----:B0-----:R-:W-:-:S13]  /*0330*/  ISETP.NE.AND P0, PT, RZ, UR8, PT ;  /* 0x00000008ff007c0c */ /* 0x001fda000bf05270 */
[----:B------:R-:W-:Y:S05]  /*0340*/  @!P0 EXIT ;  /* 0x000000000000894d */ /* 0x000fea0003800000 */
[----:B------:R-:W0:Y:S01]  /*0350*/  LDC.64 R4, c[0x0][0x388] ;  /* 0x0000e200ff047b82 */ /* 0x000e220000000a00 */
[----:B------:R-:W-:-:S07]  /*0360*/  IMAD.MOV.U32 R7, RZ, RZ, RZ ;  /* 0x000000ffff077224 */ /* 0x000fce00078e00ff */
.L_x_9:
[----:B------:R-:W-:Y:S01]  /*0370*/  LEA R0, R7, R6, 0x2 ;  /* 0x0000000607007211 */ /* 0x000fe200078e10ff */
[----:B--2---:R-:W-:-:S04]  /*0380*/  IMAD.IADD R3, R10, 0x1, R7 ;  /* 0x000000010a037824 */ /* 0x004fc800078e0207 */
[----:B------:R-:W2:Y:S01]  /*0390*/  LDS R9, [R0] ;  /* 0x0000000000097984 */ /* 0x000ea20000000800 */
[----:B------:R-:W-:Y:S01]  /*03a0*/  IADD3 R7, PT, PT, R12, R7, RZ ;  /* 0x000000070c077210 */ /* 0x000fe20007ffe0ff */
[----:B0-----:R-:W-:-:S03]  /*03b0*/  IMAD.WIDE.U32 R2, R3, 0x4, R4 ;  /* 0x0000000403027825 */ /* 0x001fc600078e0004 */
[----:B------:R-:W-:Y:S02]  /*03c0*/  ISETP.GE.U32.AND P0, PT, R7, UR8, PT ;  /* 0x0000000807007c0c */ /* 0x000fe4000bf06070 */
[----:B--2---:R2:W-:Y:S11]  /*03d0*/  REDG.E.ADD.STRONG.GPU desc[UR6][R2.64], R9 ;  /* 0x000000090200798e */ /* 0x0045f6000c12e106 */
[----:B------:R-:W-:Y:S05]  /*03e0*/  @!P0 BRA `(.L_x_9) ;  /* 0xfffffffc00e08947 */ /* 0x000fea000383ffff */
[----:B------:R-:W-:Y:S05]  /*03f0*/  EXIT ;  /* 0x000000000000794d */ /* 0x000fea0003800000 */
.L_x_10:
        /* <DEDUP_REMOVED lines=16> */
.L_x_23:


//--------------------- .text._Z23histogram_shared_kernelPjS_jj --------------------------
	.section	.text._Z23histogram_shared_kernelPjS_jj,"ax",@progbits
	.align	128
        .global         _Z23histogram_shared_kernelPjS_jj
        .type           _Z23histogram_shared_kernelPjS_jj,@function
        .size           _Z23histogram_shared_kernelPjS_jj,(.L_x_24 - _Z23histogram_shared_kernelPjS_jj)
        .other          _Z23histogram_shared_kernelPjS_jj,@"STO_CUDA_ENTRY STV_DEFAULT"
_Z23histogram_shared_kernelPjS_jj:
.text._Z23histogram_shared_kernelPjS_jj:
[----:B------:R-:W-:Y:S08]  /*0000*/  LDC R1, c[0x0][0x37c] ;  /* 0x0000df00ff017b82 */ /* 0x000ff00000000800 */
[----:B------:R-:W0:Y:S01]  /*0010*/  S2UR UR5, SR_CgaCtaId ;  /* 0x00000000000579c3 */ /* 0x000e220000008800 */
[----:B------:R-:W1:Y:S01]  /*0020*/  S2R R8, SR_TID.X ;  /* 0x0000000000087919 */ /* 0x000e620000002100 */
[----:B------:R-:W-:Y:S01]  /*0030*/  UMOV UR4, 0x400 ;  /* 0x0000040000047882 */ /* 0x000fe20000000000 */
[----:B------:R-:W2:Y:S01]  /*0040*/  LDCU.64 UR6, c[0x0][0x358] ;  /* 0x00006b00ff0677ac */ /* 0x000ea20008000a00 */
[----:B------:R-:W-:Y:S01]  /*0050*/  BSSY.RECONVERGENT B0, `(.L_x_11) ;  /* 0x000001a000007945 */ /* 0x000fe20003800200 */
[----:B------:R-:W3:Y:S03]  /*0060*/  LDCU UR9, c[0x0][0x390] ;  /* 0x00007200ff0977ac */ /* 0x000ee60008000800 */
[----:B------:R-:W4:Y:S08]  /*0070*/  S2UR UR8, SR_CTAID.X ;  /* 0x00000000000879c3 */ /* 0x000f300000002500 */
[----:B------:R-:W4:Y:S01]  /*0080*/  LDC R10, c[0x0][0x360] ;  /* 0x0000d800ff0a7b82 */ /* 0x000f220000000800 */
[----:B0-----:R-:W-:Y:S01]  /*0090*/  ULEA UR4, UR5, UR4, 0x18 ;  /* 0x0000000405047291 */ /* 0x001fe2000f8ec0ff */
[----:B------:R-:W0:Y:S05]  /*00a0*/  LDCU UR5, c[0x0][0x390] ;  /* 0x00007200ff0577ac */ /* 0x000e2a0008000800 */
[----:B-1----:R-:W-:-:S05]  /*00b0*/  LEA R6, R8, UR4, 0x2 ;  /* 0x0000000408067c11 */ /* 0x002fca000f8e10ff */
[----:B------:R1:W-:Y:S01]  /*00c0*/  STS [R6], RZ ;  /* 0x000000ff06007388 */ /* 0x0003e20000000800 */
[----:B----4-:R-:W-:Y:S01]  /*00d0*/  IMAD R0, R10, UR8, R8 ;  /* 0x000000080a007c24 */ /* 0x010fe2000f8e0208 */
[----:B------:R-:W-:Y:S04]  /*00e0*/  BAR.SYNC.DEFER_BLOCKING 0x0 ;  /* 0x0000000000007b1d */ /* 0x000fe80000010000 */
[----:B0-----:R-:W-:-:S13]  /*00f0*/  ISETP.GE.U32.AND P0, PT, R0, UR5, PT ;  /* 0x0000000500007c0c */ /* 0x001fda000bf06070 */
[----:B-123--:R-:W-:Y:S05]  /*0100*/  @P0 BRA `(.L_x_12) ;  /* 0x0000000000380947 */ /* 0x00efea0003800000 */
[----:B------:R-:W0:Y:S01]  /*0110*/  LDC.64 R4, c[0x0][0x380] ;  /* 0x0000e000ff047b82 */ /* 0x000e220000000a00 */
[----:B------:R-:W1:Y:S02]  /*0120*/  LDCU UR5, c[0x0][0x370] ;  /* 0x00006e00ff0577ac */ /* 0x000e640008000800 */
[----:B-1----:R-:W-:-:S07]  /*0130*/  IMAD R7, R10, UR5, RZ ;  /* 0x000000050a077c24 */ /* 0x002fce000f8e02ff */
.L_x_15:
[----:B0-----:R-:W-:-:S06]  /*0140*/  IMAD.WIDE R2, R0, 0x4, R4 ;  /* 0x0000000400027825 */ /* 0x001fcc00078e0204 */
[----:B------:R-:W2:Y:S01]  /*0150*/  LDG.E R2, desc[UR6][R2.64] ;  /* 0x0000000602027981 */ /* 0x000ea2000c1e1900 */
[----:B------:R-:W-:Y:S01]  /*0160*/  IMAD.IADD R0, R7, 0x1, R0 ;  /* 0x0000000107007824 */ /* 0x000fe200078e0200 */
[----:B------:R-:W-:Y:S04]  /*0170*/  BSSY.RECONVERGENT B1, `(.L_x_13) ;  /* 0x0000006000017945 */ /* 0x000fe80003800200 */
[----:B------:R-:W-:Y:S02]  /*0180*/  ISETP.GE.U32.AND P1, PT, R0, UR9, PT ;  /* 0x0000000900007c0c */ /* 0x000fe4000bf26070 */
[----:B--2---:R-:W-:-:S13]  /*0190*/  ISETP.GT.U32.AND P0, PT, R2, 0xfff, PT ;  /* 0x00000fff0200780c */ /* 0x004fda0003f04070 */
[----:B------:R-:W-:Y:S05]  /*01a0*/  @P0 BRA `(.L_x_14) ;  /* 0x0000000000080947 */ /* 0x000fea0003800000 */
[----:B------:R-:W-:-:S05]  /*01b0*/  LEA R2, R2, UR4, 0x2 ;  /* 0x0000000402027c11 */ /* 0x000fca000f8e10ff */
[----:B------:R0:W-:Y:S02]  /*01c0*/  ATOMS.POPC.INC.32 RZ, [R2+URZ] ;  /* 0x0000000002ff7f8c */ /* 0x0001e4000d8000ff */
.L_x_14:
[----:B------:R-:W-:Y:S05]  /*01d0*/  BSYNC.RECONVERGENT B1 ;  /* 0x0000000000017941 */ /* 0x000fea0003800200 */
.L_x_13:
[----:B------:R-:W-:Y:S05]  /*01e0*/  @!P1 BRA `(.L_x_15) ;  /* 0xfffffffc00d49947 */ /* 0x000fea000383ffff */
.L_x_12:
[----:B------:R-:W-:Y:S05]  /*01f0*/  BSYNC.RECONVERGENT B0 ;  /* 0x0000000000007941 */ /* 0x000fea0003800200 */
.L_x_11:
[----:B------:R-:W1:Y:S01]  /*0200*/  LDCU UR5, c[0x0][0x394] ;  /* 0x00007280ff0577ac */ /* 0x000e620008000800 */
[----:B------:R-:W-:Y:S01]  /*0210*/  BAR.SYNC.DEFER_BLOCKING 0x0 ;  /* 0x0000000000007b1d */ /* 0x000fe20000010000 */
[----:B-1----:R-:W-:-:S13]  /*0220*/  ISETP.NE.AND P0, PT, RZ, UR5, PT ;  /* 0x00000005ff007c0c */ /* 0x002fda000bf05270 */
[----:B------:R-:W-:Y:S05]  /*0230*/  @!P0 EXIT ;  /* 0x000000000000894d */ /* 0x000fea0003800000 */
[----:B------:R-:W1:Y:S01]  /*0240*/  LDC.64 R4, c[0x0][0x388] ;  /* 0x0000e200ff047b82 */ /* 0x000e620000000a00 */
[----:B------:R-:W-:-:S07]  /*0250*/  IMAD.MOV.U32 R7, RZ, RZ, RZ ;  /* 0x000000ffff077224 */ /* 0x000fce00078e00ff */
.L_x_16:
[----:B------:R-:W-:Y:S01]  /*0260*/  LEA R0, R7, R6, 0x2 ;  /* 0x0000000607007211 */ /* 0x000fe200078e10ff */
[----:B--2---:R-:W-:-:S04]  /*0270*/  IMAD.IADD R3, R8, 0x1, R7 ;  /* 0x0000000108037824 */ /* 0x004fc800078e0207 */
[----:B------:R-:W2:Y:S01]  /*0280*/  LDS R9, [R0] ;  /* 0x0000000000097984 */ /* 0x000ea20000000800 */
[----:B------:R-:W-:Y:S01]  /*0290*/  IADD3 R7, PT, PT, R10, R7, RZ ;  /* 0x000000070a077210 */ /* 0x000fe20007ffe0ff */
[----:B01----:R-:W-:-:S03]  /*02a0*/  IMAD.WIDE.U32 R2, R3, 0x4, R4 ;  /* 0x0000000403027825 */ /* 0x003fc600078e0004 */
[----:B------:R-:W-:Y:S02]  /*02b0*/  ISETP.GE.U32.AND P0, PT, R7, UR5, PT ;  /* 0x0000000507007c0c */ /* 0x000fe4000bf06070 */
[----:B--2---:R2:W-:Y:S11]  /*02c0*/  REDG.E.ADD.STRONG.GPU desc[UR6][R2.64], R9 ;  /* 0x000000090200798e */ /* 0x0045f6000c12e106 */
[----:B------:R-:W-:Y:S05]  /*02d0*/  @!P0 BRA `(.L_x_16) ;  /* 0xfffffffc00e08947 */ /* 0x000fea000383ffff */
[----:B------:R-:W-:Y:S05]  /*02e0*/  EXIT ;  /* 0x000000000000794d */ /* 0x000fea0003800000 */
.L_x_17:
        /* <DEDUP_REMOVED lines=9> */
.L_x_24:


//--------------------- .text._Z23histogram_global_kernelPjS_jj --------------------------
	.section	.text._Z23histogram_global_kernelPjS_jj,"ax",@progbits
	.align	128
        .global         _Z23histogram_global_kernelPjS_jj
        .type           _Z23histogram_global_kernelPjS_jj,@function
        .size           _Z23histogram_global_kernelPjS_jj,(.L_x_25 - _Z23histogram_global_kernelPjS_jj)
        .other          _Z23histogram_global_kernelPjS_jj,@"STO_CUDA_ENTRY STV_DEFAULT"
_Z23histogram_global_kernelPjS_jj:
.text._Z23histogram_global_kernelPjS_jj:
[----:B------:R-:W-:Y:S01]  /*0000*/  LDC R1, c[0x0][0x37c] ;  /* 0x0000df00ff017b82 */ /* 0x000fe20000000800 */
[----:B------:R-:W0:Y:S07]  /*0010*/  S2R R0, SR_TID.X ;  /* 0x0000000000007919 */ /* 0x000e2e0000002100 */
[----:B------:R-:W0:Y:S01]  /*0020*/  S2UR UR4, SR_CTAID.X ;  /* 0x00000000000479c3 */ /* 0x000e220000002500 */
[----:B------:R-:W1:Y:S07]  /*0030*/  LDCU UR5, c[0x0][0x390] ;  /* 0x00007200ff0577ac */ /* 0x000e6e0008000800 */
[----:B------:R-:W0:Y:S02]  /*0040*/  LDC R9, c[0x0][0x360] ;  /* 0x0000d800ff097b82 */ /* 0x000e240000000800 */
[----:B0-----:R-:W-:-:S05]  /*0050*/  IMAD R0, R9, UR4, R0 ;  /* 0x0000000409007c24 */ /* 0x001fca000f8e0200 */
[----:B-1----:R-:W-:-:S13]  /*0060*/  ISETP.GE.U32.AND P0, PT, R0, UR5, PT ;  /* 0x0000000500007c0c */ /* 0x002fda000bf06070 */
[----:B------:R-:W-:Y:S05]  /*0070*/  @P0 EXIT ;  /* 0x000000000000094d */ /* 0x000fea0003800000 */
[----:B------:R-:W0:Y:S01]  /*0080*/  LDC.64 R4, c[0x0][0x380] ;  /* 0x0000e000ff047b82 */ /* 0x000e220000000a00 */
[----:B------:R-:W1:Y:S01]  /*0090*/  LDCU UR4, c[0x0][0x370] ;  /* 0x00006e00ff0477ac */ /* 0x000e620008000800 */
[----:B------:R-:W2:Y:S06]  /*00a0*/  LDCU.64 UR6, c[0x0][0x358] ;  /* 0x00006b00ff0677ac */ /* 0x000eac0008000a00 */
[----:B------:R-:W3:Y:S01]  /*00b0*/  LDC.64 R6, c[0x0][0x388] ;  /* 0x0000e200ff067b82 */ /* 0x000ee20000000a00 */
[----:B------:R-:W4:Y:S01]  /*00c0*/  LDCU.64 UR8, c[0x0][0x390] ;  /* 0x00007200ff0877ac */ /* 0x000f220008000a00 */
[----:B-1----:R-:W-:-:S07]  /*00d0*/  IMAD R9, R9, UR4, RZ ;  /* 0x0000000409097c24 */ /* 0x002fce000f8e02ff */
.L_x_20:
[----:B0-----:R-:W-:-:S06]  /*00e0*/  IMAD.WIDE R2, R0, 0x4, R4 ;  /* 0x0000000400027825 */ /* 0x001fcc00078e0204 */
[----:B--2---:R-:W2:Y:S01]  /*00f0*/  LDG.E R3, desc[UR6][R2.64] ;  /* 0x0000000602037981 */ /* 0x004ea2000c1e1900 */
[----:B------:R-:W-:Y:S01]  /*0100*/  IADD3 R0, PT, PT, R9, R0, RZ ;  /* 0x0000000009007210 */ /* 0x000fe20007ffe0ff */
[----:B------:R-:W-:Y:S03]  /*0110*/  BSSY.RECONVERGENT B0, `(.L_x_18) ;  /* 0x0000008000007945 */ /* 0x000fe60003800200 */
[----:B----4-:R-:W-:Y:S02]  /*0120*/  ISETP.GE.U32.AND P1, PT, R0, UR8, PT ;  /* 0x0000000800007c0c */ /* 0x010fe4000bf26070 */
[----:B--2---:R-:W-:-:S04]  /*0130*/  ISETP.GE.U32.AND P0, PT, R3, UR9, PT ;  /* 0x0000000903007c0c */ /* 0x004fc8000bf06070 */
[----:B------:R-:W-:-:S13]  /*0140*/  ISETP.LT.OR P0, PT, R3, RZ, P0 ;  /* 0x000000ff0300720c */ /* 0x000fda0000701670 */
[----:B------:R-:W-:Y:S05]  /*0150*/  @P0 BRA `(.L_x_19) ;  /* 0x00000000000c0947 */ /* 0x000fea0003800000 */
[----:B------:R-:W-:Y:S02]  /*0160*/  HFMA2 R11, -RZ, RZ, 0, 5.9604644775390625e-08 ;  /* 0x00000001ff0b7431 */ /* 0x000fe400000001ff */
[----:B---3--:R-:W-:-:S05]  /*0170*/  IMAD.WIDE.U32 R2, R3, 0x4, R6 ;  /* 0x0000000403027825 */ /* 0x008fca00078e0006 */
[----:B------:R0:W-:Y:S02]  /*0180*/  REDG.E.ADD.STRONG.GPU desc[UR6][R2.64], R11 ;  /* 0x0000000b0200798e */ /* 0x0001e4000c12e106 */
.L_x_19:
[----:B------:R-:W-:Y:S05]  /*0190*/  BSYNC.RECONVERGENT B0 ;  /* 0x0000000000007941 */ /* 0x000fea0003800200 */
.L_x_18:
[----:B------:R-:W-:Y:S05]  /*01a0*/  @!P1 BRA `(.L_x_20) ;  /* 0xfffffffc00cc9947 */ /* 0x000fea000383ffff */
[----:B------:R-:W-:Y:S05]  /*01b0*/  EXIT ;  /* 0x000000000000794d */ /* 0x000fea0003800000 */
.L_x_21:
        /* <DEDUP_REMOVED lines=12> */
.L_x_25:


//--------------------- .nv.shared.reserved.0     --------------------------
	.section	.nv.shared.reserved.0,"aw",@nobits
	.weak		__nv_reservedSMEM_offset_0_alias
	.size		__nv_reservedSMEM_offset_0_alias, 0, 64
	.other		__nv_reservedSMEM_offset_0_alias,@"STO_CUDA_RESERVED_SHARED STV_DEFAULT"
__nv_reservedSMEM_offset_0_alias:
	.zero		0
	.zero		64


//--------------------- .nv.shared._Z34histogram_shared_accumulate_kernelPjS_jj --------------------------
	.section	.nv.shared._Z34histogram_shared_accumulate_kernelPjS_jj,"aw",@nobits
	.sectionflags	@""
	.align	4
.nv.shared._Z34histogram_shared_accumulate_kernelPjS_jj:
	.zero		17408


//--------------------- .nv.shared._Z23histogram_shared_kernelPjS_jj --------------------------
	.section	.nv.shared._Z23histogram_shared_kernelPjS_jj,"aw",@nobits
	.sectionflags	@""
	.align	4
.nv.shared._Z23histogram_shared_kernelPjS_jj:
	.zero		17408


//--------------------- .nv.constant0._Z14convert_kernelPjj --------------------------
	.section	.nv.constant0._Z14convert_kernelPjj,"a",@progbits
	.sectionflags	@""
	.align	4
.nv.constant0._Z14convert_kernelPjj:
	.zero		908


//--------------------- .nv.constant0._Z34histogram_shared_accumulate_kernelPjS_jj --------------------------
	.section	.nv.constant0._Z34histogram_shared_accumulate_kernelPjS_jj,"a",@progbits
	.sectionflags	@""
	.align	4
.nv.constant0._Z34histogram_shared_accumulate_kernelPjS_jj:
	.zero		920


//--------------------- .nv.constant0._Z23histogram_shared_kernelPjS_jj --------------------------
	.section	.nv.constant0._Z23histogram_shared_kernelPjS_jj,"a",@progbits
	.sectionflags	@""
	.align	4
.nv.constant0._Z23histogram_shared_kernelPjS_jj:
	.zero		920


//--------------------- .nv.constant0._Z23histogram_global_kernelPjS_jj --------------------------
	.section	.nv.constant0._Z23histogram_global_kernelPjS_jj,"a",@progbits
	.sectionflags	@""
	.align	4
.nv.constant0._Z23histogram_global_kernelPjS_jj:
	.zero		920


//--------------------- SYMBOLS --------------------------

	.type		.nv.reservedSmem.offset0,@object
	.size		.nv.reservedSmem.offset0,0x4
	.type		.nv.reservedSmem.cap,@object
	.size		.nv.reservedSmem.cap,0x4
